	.headerflags	@"EF_CUDA_TEXMODE_UNIFIED EF_CUDA_64BIT_ADDRESS EF_CUDA_ACCELERATORS EF_CUDA_SM90 EF_CUDA_VIRTUAL_SM(EF_CUDA_SM90)"
	.elftype	@"ET_EXEC"


//--------------------- .nv.info                  --------------------------
	.section	.nv.info,"",@"SHT_CUDA_INFO"
	.align	4


	//----- nvinfo : EIATTR_REGCOUNT
	.align		4
        /*0000*/ 	.byte	0x04, 0x2f
        /*0002*/ 	.short	(.L_1 - .L_0)
	.align		4
.L_0:
        /*0004*/ 	.word	index@(triton_mm)
        /*0008*/ 	.word	0x00000048


	//----- nvinfo : EIATTR_MIN_STACK_SIZE
	.align		4
.L_1:
        /*000c*/ 	.byte	0x04, 0x12
        /*000e*/ 	.short	(.L_3 - .L_2)
	.align		4
.L_2:
        /*0010*/ 	.word	index@(triton_mm)
        /*0014*/ 	.word	0x00000000


	//----- nvinfo : EIATTR_FRAME_SIZE
	.align		4
.L_3:
        /*0018*/ 	.byte	0x04, 0x11
        /*001a*/ 	.short	(.L_5 - .L_4)
	.align		4
.L_4:
        /*001c*/ 	.word	index@(triton_mm)
        /*0020*/ 	.word	0x00000000


	//----- nvinfo : EIATTR_MIN_STACK_SIZE
	.align		4
.L_5:
        /*0024*/ 	.byte	0x04, 0x12
        /*0026*/ 	.short	(.L_7 - .L_6)
	.align		4
.L_6:
        /*0028*/ 	.word	index@(triton_mm)
        /*002c*/ 	.word	0x00000000
.L_7:


//--------------------- .nv.info.triton_mm        --------------------------
	.section	.nv.info.triton_mm,"",@"SHT_CUDA_INFO"
	.sectionflags	@""
	.align	4


	//----- nvinfo : EIATTR_CUDA_API_VERSION
	.align		4
        /*0000*/ 	.byte	0x04, 0x37
        /*0002*/ 	.short	(.L_9 - .L_8)
.L_8:
        /*0004*/ 	.word	0x0000007c


	//----- nvinfo : EIATTR_KPARAM_INFO
	.align		4
.L_9:
        /*0008*/ 	.byte	0x04, 0x17
        /*000a*/ 	.short	(.L_11 - .L_10)
.L_10:
        /*000c*/ 	.word	0x00000000
        /*0010*/ 	.short	0x0003
        /*0012*/ 	.short	0x0018
        /*0014*/ 	.byte	0x00, 0xf0, 0x11, 0x00


	//----- nvinfo : EIATTR_KPARAM_INFO
	.align		4
.L_11:
        /*0018*/ 	.byte	0x04, 0x17
        /*001a*/ 	.short	(.L_13 - .L_12)
.L_12:
        /*001c*/ 	.word	0x00000000
        /*0020*/ 	.short	0x0002
        /*0022*/ 	.short	0x0010
        /*0024*/ 	.byte	0x00, 0xf0, 0x21, 0x00


	//----- nvinfo : EIATTR_KPARAM_INFO
	.align		4
.L_13:
        /*0028*/ 	.byte	0x04, 0x17
        /*002a*/ 	.short	(.L_15 - .L_14)
.L_14:
        /*002c*/ 	.word	0x00000000
        /*0030*/ 	.short	0x0001
        /*0032*/ 	.short	0x0008
        /*0034*/ 	.byte	0x00, 0xf0, 0x21, 0x00


	//----- nvinfo : EIATTR_KPARAM_INFO
	.align		4
.L_15:
        /*0038*/ 	.byte	0x04, 0x17
        /*003a*/ 	.short	(.L_17 - .L_16)
.L_16:
        /*003c*/ 	.word	0x00000000
        /*0040*/ 	.short	0x0000
        /*0042*/ 	.short	0x0000
        /*0044*/ 	.byte	0x00, 0xf0, 0x21, 0x00


	//----- nvinfo : EIATTR_SPARSE_MMA_MASK
	.align		4
.L_17:
        /*0048*/ 	.byte	0x03, 0x50
        /*004a*/ 	.short	0x0000


	//----- nvinfo : EIATTR_MAXREG_COUNT
	.align		4
        /*004c*/ 	.byte	0x03, 0x1b
        /*004e*/ 	.short	0x00ff


	//----- nvinfo : EIATTR_EXIT_INSTR_OFFSETS
	.align		4
        /*0050*/ 	.byte	0x04, 0x1c
        /*0052*/ 	.short	(.L_19 - .L_18)


	//   ....[0]....
.L_18:
        /*0054*/ 	.word	0x00000040


	//   ....[1]....
        /*0058*/ 	.word	0x00001900


	//   ....[2]....
        /*005c*/ 	.word	0x00001930


	//----- nvinfo : EIATTR_MAX_THREADS
	.align		4
.L_19:
        /*0060*/ 	.byte	0x04, 0x05
        /*0062*/ 	.short	(.L_21 - .L_20)
.L_20:
        /*0064*/ 	.word	0x00000080
        /*0068*/ 	.word	0x00000001
        /*006c*/ 	.word	0x00000001


	//----- nvinfo : EIATTR_CBANK_PARAM_SIZE
	.align		4
.L_21:
        /*0070*/ 	.byte	0x03, 0x19
        /*0072*/ 	.short	0x001c


	//----- nvinfo : EIATTR_PARAM_CBANK
	.align		4
        /*0074*/ 	.byte	0x04, 0x0a
        /*0076*/ 	.short	(.L_23 - .L_22)
	.align		4
.L_22:
        /*0078*/ 	.word	index@(.nv.constant0.triton_mm)
        /*007c*/ 	.short	0x0210
        /*007e*/ 	.short	0x001c


	//----- nvinfo : EIATTR_SW_WAR
	.align		4
.L_23:
        /*0080*/ 	.byte	0x04, 0x36
        /*0082*/ 	.short	(.L_25 - .L_24)
.L_24:
        /*0084*/ 	.word	0x00000008
.L_25:


//--------------------- .nv.callgraph             --------------------------
	.section	.nv.callgraph,"",@"SHT_CUDA_CALLGRAPH"
	.align	4
	.sectionentsize	8
	.align		4
        /*0000*/ 	.word	0x00000000
	.align		4
        /*0004*/ 	.word	0xffffffff
	.align		4
        /*0008*/ 	.word	0x00000000
	.align		4
        /*000c*/ 	.word	0xfffffffe
	.align		4
        /*0010*/ 	.word	0x00000000
	.align		4
        /*0014*/ 	.word	0xfffffffd
	.align		4
        /*0018*/ 	.word	0x00000000
	.align		4
        /*001c*/ 	.word	0xfffffffc


//--------------------- .text.triton_mm           --------------------------
	.section	.text.triton_mm,"ax",@progbits
	.sectionflags	@"SHF_BARRIERS=1"
	.align	128
        .global         triton_mm
        .type           triton_mm,@function
        .size           triton_mm,(.L_x_2 - triton_mm)
        .other          triton_mm,@"STO_CUDA_ENTRY STV_DEFAULT"
triton_mm:
.text.triton_mm:
[----:B------:R-:W1:Y:S02]  /*0000*/  LDC R1, c[0x0][0x28] ;  /* 0x00000a00ff017b82 */ /* 0x000e640000000800 */
[----:B------:R-:W2:Y:S02]  /*0010*/  LDC R39, c[0x0][0x228] ;  /* 0x00008a00ff277b82 */ /* 0x000ea40000000800 */
[----:B--2---:R-:W-:-:S05]  /*0020*/  IMAD R0, R39, 0xc00, RZ ;  /* 0x00000c0027007824 */ /* 0x004fca00078e02ff */
[----:B------:R-:W-:-:S13]  /*0030*/  ISETP.NE.AND P0, PT, R0, RZ, PT ;  /* 0x000000ff0000720c */ /* 0x000fda0003f05270 */
[----:B------:R-:W-:Y:S05]  /*0040*/  @!P0 EXIT ;  /* 0x000000000000894d */ /* 0x000fea0003800000 */
[----:B------:R-:W2:Y:S01]  /*0050*/  S2R R5, SR_CTAID.X ;  /* 0x0000000000057919 */ /* 0x000ea20000002500 */
[----:B------:R-:W-:Y:S01]  /*0060*/  VIADD R3, R39, 0x1f ;  /* 0x0000001f27037836 */ /* 0x000fe20000000000 */
[----:B------:R-:W3:Y:S01]  /*0070*/  S2UR UR4, SR_CgaCtaId ;  /* 0x00000000000479c3 */ /* 0x000ee20000008800 */
[----:B------:R-:W-:Y:S01]  /*0080*/  LOP3.LUT R25, RZ, R39, RZ, 0x33, !PT ;  /* 0x00000027ff197212 */ /* 0x000fe200078e33ff */
[----:B------:R-:W4:Y:S01]  /*0090*/  S2R R40, SR_TID.X ;  /* 0x0000000000287919 */ /* 0x000f220000002100 */
[----:B------:R-:W-:Y:S01]  /*00a0*/  UMOV UR5, 0x400 ;  /* 0x0000040000057882 */ /* 0x000fe20000000000 */
[----:B------:R-:W-:Y:S01]  /*00b0*/  SHF.R.S32.HI R0, RZ, 0x1f, R3 ;  /* 0x0000001fff007819 */ /* 0x000fe20000011403 */
[----:B------:R-:W-:Y:S01]  /*00c0*/  ULDC.64 UR6, c[0x0][0x208] ;  /* 0x0000820000067ab9 */ /* 0x000fe20000000a00 */
[----:B------:R-:W-:Y:S01]  /*00d0*/  IMAD.MOV.U32 R66, RZ, RZ, RZ ;  /* 0x000000ffff427224 */ /* 0x000fe200078e00ff */
[----:B------:R-:W-:Y:S01]  /*00e0*/  UMOV UR8, URZ ;  /* 0x0000003f00087c82 */ /* 0x000fe20008000000 */
[----:B------:R-:W-:Y:S01]  /*00f0*/  LEA.HI R43, R0, R3, RZ, 0x5 ;  /* 0x00000003002b7211 */ /* 0x000fe200078f28ff */
[----:B------:R-:W5:Y:S01]  /*0100*/  LDC.64 R62, c[0x0][0x210] ;  /* 0x00008400ff3e7b82 */ /* 0x000f620000000a00 */
[----:B---3--:R-:W-:-:S03]  /*0110*/  UPRMT UR4, UR4, 0x654, UR5 ;  /* 0x0000065404047896 */ /* 0x008fc60008000005 */
[----:B------:R-:W-:Y:S01]  /*0120*/  UMOV UR5, URZ ;  /* 0x0000003f00057c82 */ /* 0x000fe20008000000 */
[C---:B--2---:R-:W-:Y:S01]  /*0130*/  IMAD.HI R7, R5.reuse, 0x2aaaaaab, RZ ;  /* 0x2aaaaaab05077827 */ /* 0x044fe200078e02ff */
[----:B------:R-:W-:Y:S02]  /*0140*/  IABS R4, R5 ;  /* 0x0000000500047213 */ /* 0x000fe40000000000 */
[----:B------:R-:W-:Y:S01]  /*0150*/  ISETP.GE.AND P2, PT, R5, RZ, PT ;  /* 0x000000ff0500720c */ /* 0x000fe20003f46270 */
[----:B----4-:R-:W-:Y:S01]  /*0160*/  IMAD.SHL.U32 R10, R40, 0x8, RZ ;  /* 0x00000008280a7824 */ /* 0x010fe200078e00ff */
[----:B------:R-:W-:Y:S02]  /*0170*/  SHF.R.U32.HI R8, RZ, 0x1f, R7 ;  /* 0x0000001fff087819 */ /* 0x000fe40000011607 */
[----:B------:R-:W-:Y:S02]  /*0180*/  SHF.R.U32.HI R12, RZ, 0x4, R40 ;  /* 0x00000004ff0c7819 */ /* 0x000fe40000011628 */
[----:B------:R-:W-:-:S02]  /*0190*/  LEA.HI.SX32 R8, R7, R8, 0x19 ;  /* 0x0000000807087211 */ /* 0x000fc400078fcaff */
[----:B------:R-:W-:Y:S02]  /*01a0*/  SGXT.U32 R12, R12, 0x3 ;  /* 0x000000030c0c781a */ /* 0x000fe40000000000 */
[----:B------:R-:W-:Y:S01]  /*01b0*/  LOP3.LUT R10, R10, 0x78, RZ, 0xc0, !PT ;  /* 0x000000780a0a7812 */ /* 0x000fe200078ec0ff */
[----:B------:R-:W-:Y:S01]  /*01c0*/  IMAD.SHL.U32 R2, R8, 0x8, RZ ;  /* 0x0000000808027824 */ /* 0x000fe200078e00ff */
[----:B------:R-:W-:Y:S01]  /*01d0*/  LOP3.LUT R48, R12, 0x8, RZ, 0xfc, !PT ;  /* 0x000000080c307812 */ /* 0x000fe200078efcff */
[----:B------:R-:W-:Y:S01]  /*01e0*/  IMAD R8, R8, -0x300, R5 ;  /* 0xfffffd0008087824 */ /* 0x000fe200078e0205 */
[C---:B------:R-:W-:Y:S01]  /*01f0*/  LOP3.LUT R46, R12.reuse, 0x18, RZ, 0xfc, !PT ;  /* 0x000000180c2e7812 */ /* 0x040fe200078efcff */
[----:B------:R-:W-:Y:S01]  /*0200*/  IMAD.SHL.U32 R14, R12, 0x10, RZ ;  /* 0x000000100c0e7824 */ /* 0x000fe200078e00ff */
[----:B------:R-:W-:Y:S01]  /*0210*/  LEA.HI.SX32 R43, R43, -R2, 0x1b ;  /* 0x800000022b2b7211 */ /* 0x000fe200078fdaff */
[----:B------:R-:W-:Y:S01]  /*0220*/  IMAD.SHL.U32 R48, R48, 0x100, RZ ;  /* 0x0000010030307824 */ /* 0x000fe200078e00ff */
[----:B------:R-:W-:Y:S01]  /*0230*/  SHF.R.U32.HI R42, RZ, 0x2, R40 ;  /* 0x00000002ff2a7819 */ /* 0x000fe20000011628 */
[----:B------:R-:W-:Y:S01]  /*0240*/  IMAD.SHL.U32 R46, R46, 0x100, RZ ;  /* 0x000001002e2e7824 */ /* 0x000fe200078e00ff */
[----:B------:R-:W-:-:S04]  /*0250*/  VIMNMX R43, R43, 0x8, PT ;  /* 0x000000082b2b7848 */ /* 0x000fc80003fe0100 */
[-C--:B------:R-:W-:Y:S02]  /*0260*/  IABS R0, R43.reuse ;  /* 0x0000002b00007213 */ /* 0x080fe40000000000 */
[----:B------:R-:W-:Y:S02]  /*0270*/  LOP3.LUT R5, R8, R43, RZ, 0x3c, !PT ;  /* 0x0000002b08057212 */ /* 0x000fe400078e3cff */
[----:B------:R-:W2:Y:S01]  /*0280*/  I2F.RP R9, R0 ;  /* 0x0000000000097306 */ /* 0x000ea20000209400 */
[----:B------:R-:W-:-:S07]  /*0290*/  ISETP.NE.AND P3, PT, R43, RZ, PT ;  /* 0x000000ff2b00720c */ /* 0x000fce0003f65270 */
[----:B--2---:R-:W2:Y:S02]  /*02a0*/  MUFU.RCP R6, R9 ;  /* 0x0000000900067308 */ /* 0x004ea40000001000 */
[----:B--2---:R-:W-:Y:S02]  /*02b0*/  VIADD R6, R6, 0xffffffe ;  /* 0x0ffffffe06067836 */ /* 0x004fe40000000000 */
[----:B------:R-:W-:-:S04]  /*02c0*/  IMAD.SHL.U32 R9, R10, 0x2, RZ ;  /* 0x000000020a097824 */ /* 0x000fc800078e00ff */
[----:B------:R-:W2:Y:S01]  /*02d0*/  F2I.FTZ.U32.TRUNC.NTZ R7, R6 ;  /* 0x0000000600077305 */ /* 0x000ea2000021f000 */
[----:B------:R-:W-:Y:S01]  /*02e0*/  LOP3.LUT R9, R14, R9, RZ, 0x3c, !PT ;  /* 0x000000090e097212 */ /* 0x000fe200078e3cff */
[----:B------:R-:W-:-:S03]  /*02f0*/  IMAD.SHL.U32 R14, R12, 0x100, RZ ;  /* 0x000001000c0e7824 */ /* 0x000fc600078e00ff */
[-C--:B------:R-:W-:Y:S02]  /*0300*/  LOP3.LUT R48, R48, R9.reuse, RZ, 0xfc, !PT ;  /* 0x0000000930307212 */ /* 0x080fe400078efcff */
[-C--:B------:R-:W-:Y:S02]  /*0310*/  LOP3.LUT R49, R14, R9.reuse, RZ, 0xfc, !PT ;  /* 0x000000090e317212 */ /* 0x080fe400078efcff */
[----:B------:R-:W-:Y:S01]  /*0320*/  LOP3.LUT R46, R46, R9, RZ, 0xfc, !PT ;  /* 0x000000092e2e7212 */ /* 0x000fe200078efcff */
[----:B------:R-:W-:Y:S02]  /*0330*/  VIADD R48, R48, UR4 ;  /* 0x0000000430307c36 */ /* 0x000fe40008000000 */
[----:B------:R-:W-:Y:S02]  /*0340*/  VIADD R49, R49, UR4 ;  /* 0x0000000431317c36 */ /* 0x000fe40008000000 */
[----:B--2---:R-:W-:Y:S02]  /*0350*/  IMAD.MOV R3, RZ, RZ, -R7 ;  /* 0x000000ffff037224 */ /* 0x004fe400078e0a07 */
[----:B------:R-:W-:-:S02]  /*0360*/  IMAD.MOV.U32 R6, RZ, RZ, RZ ;  /* 0x000000ffff067224 */ /* 0x000fc400078e00ff */
[----:B------:R-:W-:Y:S01]  /*0370*/  IMAD R11, R3, R0, RZ ;  /* 0x00000000030b7224 */ /* 0x000fe200078e02ff */
[-C--:B------:R-:W-:Y:S01]  /*0380*/  IABS R3, R43.reuse ;  /* 0x0000002b00037213 */ /* 0x080fe20000000000 */
[----:B------:R-:W-:Y:S01]  /*0390*/  VIADD R46, R46, UR4 ;  /* 0x000000042e2e7c36 */ /* 0x000fe20008000000 */
[----:B------:R-:W-:Y:S01]  /*03a0*/  LOP3.LUT R43, RZ, R43, RZ, 0x33, !PT ;  /* 0x0000002bff2b7212 */ /* 0x000fe200078e33ff */
[----:B------:R-:W-:Y:S01]  /*03b0*/  IMAD.HI.U32 R11, R7, R11, R6 ;  /* 0x0000000b070b7227 */ /* 0x000fe200078e0006 */
[----:B------:R-:W-:-:S03]  /*03c0*/  IABS R7, R39 ;  /* 0x0000002700077213 */ /* 0x000fc60000000000 */
[----:B------:R-:W-:Y:S01]  /*03d0*/  IMAD.MOV R3, RZ, RZ, -R3 ;  /* 0x000000ffff037224 */ /* 0x000fe200078e0a03 */
[----:B------:R-:W2:Y:S01]  /*03e0*/  I2F.RP R20, R7 ;  /* 0x0000000700147306 */ /* 0x000ea20000209400 */
[----:B------:R-:W-:-:S04]  /*03f0*/  IMAD.HI.U32 R6, R11, R4, RZ ;  /* 0x000000040b067227 */ /* 0x000fc800078e00ff */
[----:B------:R-:W-:Y:S01]  /*0400*/  IMAD R4, R6, R3, R4 ;  /* 0x0000000306047224 */ /* 0x000fe200078e0204 */
[----:B------:R-:W-:-:S04]  /*0410*/  IABS R6, R8 ;  /* 0x0000000800067213 */ /* 0x000fc80000000000 */
[----:B------:R-:W-:Y:S01]  /*0420*/  ISETP.GT.U32.AND P0, PT, R0, R4, PT ;  /* 0x000000040000720c */ /* 0x000fe20003f04070 */
[----:B------:R-:W-:-:S04]  /*0430*/  IMAD.HI.U32 R11, R11, R6, RZ ;  /* 0x000000060b0b7227 */ /* 0x000fc800078e00ff */
[----:B------:R-:W-:Y:S01]  /*0440*/  IMAD R3, R11, R3, R6 ;  /* 0x000000030b037224 */ /* 0x000fe200078e0206 */
[----:B------:R-:W-:Y:S01]  /*0450*/  LOP3.LUT R6, R12, 0x10, RZ, 0xfc, !PT ;  /* 0x000000100c067812 */ /* 0x000fe200078efcff */
[----:B--2---:R-:W2:Y:S03]  /*0460*/  MUFU.RCP R20, R20 ;  /* 0x0000001400147308 */ /* 0x004ea60000001000 */
[----:B------:R-:W-:Y:S01]  /*0470*/  ISETP.GT.U32.AND P1, PT, R0, R3, PT ;  /* 0x000000030000720c */ /* 0x000fe20003f24070 */
[----:B------:R-:W-:Y:S02]  /*0480*/  IMAD.SHL.U32 R6, R6, 0x100, RZ ;  /* 0x0000010006067824 */ /* 0x000fe400078e00ff */
[----:B------:R-:W-:-:S03]  /*0490*/  @!P0 IMAD.IADD R4, R4, 0x1, -R0 ;  /* 0x0000000104048824 */ /* 0x000fc600078e0a00 */
[----:B------:R-:W-:Y:S02]  /*04a0*/  LOP3.LUT R47, R6, R9, RZ, 0xfc, !PT ;  /* 0x00000009062f7212 */ /* 0x000fe400078efcff */
[----:B------:R-:W-:Y:S02]  /*04b0*/  ISETP.GT.U32.AND P0, PT, R0, R4, PT ;  /* 0x000000040000720c */ /* 0x000fe40003f04070 */
[----:B------:R-:W-:Y:S01]  /*04c0*/  SHF.R.U32.HI R9, RZ, 0x3, R40 ;  /* 0x00000003ff097819 */ /* 0x000fe20000011628 */
[----:B------:R-:W-:Y:S02]  /*04d0*/  VIADD R47, R47, UR4 ;  /* 0x000000042f2f7c36 */ /* 0x000fe40008000000 */
[----:B--2---:R-:W-:Y:S01]  /*04e0*/  VIADD R20, R20, 0xffffffe ;  /* 0x0ffffffe14147836 */ /* 0x004fe20000000000 */
[----:B------:R-:W-:Y:S01]  /*04f0*/  SGXT.U32 R9, R9, 0x1 ;  /* 0x000000010909781a */ /* 0x000fe20000000000 */
[----:B------:R-:W-:Y:S02]  /*0500*/  @!P1 IMAD.IADD R3, R3, 0x1, -R0 ;  /* 0x0000000103039824 */ /* 0x000fe400078e0a00 */
[----:B------:R-:W-:Y:S01]  /*0510*/  @!P1 VIADD R11, R11, 0x1 ;  /* 0x000000010b0b9836 */ /* 0x000fe20000000000 */
[----:B------:R-:W-:-:S02]  /*0520*/  LOP3.LUT R21, R9, 0x4, RZ, 0xfc, !PT ;  /* 0x0000000409157812 */ /* 0x000fc400078efcff */
[----:B------:R-:W-:Y:S01]  /*0530*/  LOP3.LUT R19, R9, 0x6, RZ, 0xfc, !PT ;  /* 0x0000000609137812 */ /* 0x000fe200078efcff */
[----:B------:R-:W-:Y:S01]  /*0540*/  @!P0 IMAD.IADD R4, R4, 0x1, -R0 ;  /* 0x0000000104048824 */ /* 0x000fe200078e0a00 */
[----:B------:R-:W-:Y:S02]  /*0550*/  ISETP.GE.AND P0, PT, R5, RZ, PT ;  /* 0x000000ff0500720c */ /* 0x000fe40003f06270 */
[----:B------:R-:W-:Y:S01]  /*0560*/  LOP3.LUT R30, R21, 0x7, R40, 0x78, !PT ;  /* 0x00000007151e7812 */ /* 0x000fe200078e7828 */
[----:B------:R-:W-:Y:S01]  /*0570*/  @!P2 IMAD.MOV R4, RZ, RZ, -R4 ;  /* 0x000000ffff04a224 */ /* 0x000fe200078e0a04 */
[----:B------:R-:W-:Y:S01]  /*0580*/  LOP3.LUT R5, R40, 0x17, RZ, 0xc0, !PT ;  /* 0x0000001728057812 */ /* 0x000fe200078ec0ff */
[----:B------:R2:W3:Y:S01]  /*0590*/  F2I.FTZ.U32.TRUNC.NTZ R21, R20 ;  /* 0x0000001400157305 */ /* 0x0004e2000021f000 */
[----:B------:R-:W-:Y:S01]  /*05a0*/  LOP3.LUT R15, R9, 0xa, RZ, 0xfc, !PT ;  /* 0x0000000a090f7812 */ /* 0x000fe200078efcff */
[----:B------:R-:W-:Y:S01]  /*05b0*/  IMAD.SHL.U32 R30, R30, 0x10, RZ ;  /* 0x000000101e1e7824 */ /* 0x000fe200078e00ff */
[----:B------:R-:W-:-:S02]  /*05c0*/  LOP3.LUT R5, R5, 0x8, R42, 0xf8, !PT ;  /* 0x0000000805057812 */ /* 0x000fc400078ef82a */
[----:B------:R-:W-:Y:S02]  /*05d0*/  LOP3.LUT R6, R19, 0x7, R40, 0x78, !PT ;  /* 0x0000000713067812 */ /* 0x000fe400078e7828 */
[----:B------:R-:W-:Y:S01]  /*05e0*/  SEL R45, R43, R4, !P3 ;  /* 0x000000042b2d7207 */ /* 0x000fe20005800000 */
[----:B------:R-:W-:Y:S01]  /*05f0*/  IMAD.SHL.U32 R5, R5, 0x100, RZ ;  /* 0x0000010005057824 */ /* 0x000fe200078e00ff */
[----:B------:R-:W-:Y:S01]  /*0600*/  ISETP.GE.U32.AND P2, PT, R3, R0, PT ;  /* 0x000000000300720c */ /* 0x000fe20003f46070 */
[----:B------:R-:W-:Y:S01]  /*0610*/  IMAD.SHL.U32 R6, R6, 0x10, RZ ;  /* 0x0000001006067824 */ /* 0x000fe200078e00ff */
[C---:B------:R-:W-:Y:S01]  /*0620*/  LOP3.LUT R23, R9.reuse, 0x2, RZ, 0xfc, !PT ;  /* 0x0000000209177812 */ /* 0x040fe200078efcff */
[----:B------:R-:W-:Y:S01]  /*0630*/  IMAD.IADD R45, R2, 0x1, R45 ;  /* 0x00000001022d7824 */ /* 0x000fe200078e022d */
[C---:B------:R-:W-:Y:S02]  /*0640*/  LOP3.LUT R17, R9.reuse, 0x8, RZ, 0xfc, !PT ;  /* 0x0000000809117812 */ /* 0x040fe400078efcff */
[----:B------:R-:W-:Y:S01]  /*0650*/  LOP3.LUT R13, R9, 0xc, RZ, 0xfc, !PT ;  /* 0x0000000c090d7812 */ /* 0x000fe200078efcff */
[----:B------:R-:W-:Y:S01]  /*0660*/  IMAD.SHL.U32 R45, R45, 0x20, RZ ;  /* 0x000000202d2d7824 */ /* 0x000fe200078e00ff */
[----:B------:R-:W-:Y:S01]  /*0670*/  LOP3.LUT R3, R9, 0xe, RZ, 0xfc, !PT ;  /* 0x0000000e09037812 */ /* 0x000fe200078efcff */
[----:B--2---:R-:W-:Y:S01]  /*0680*/  IMAD.MOV.U32 R20, RZ, RZ, RZ ;  /* 0x000000ffff147224 */ /* 0x004fe200078e00ff */
[----:B------:R-:W-:-:S02]  /*0690*/  LOP3.LUT R4, R15, 0x7, R40, 0x78, !PT ;  /* 0x000000070f047812 */ /* 0x000fc400078e7828 */
[----:B------:R-:W-:Y:S01]  /*06a0*/  LOP3.LUT R14, R9, 0x7, R40, 0x78, !PT ;  /* 0x00000007090e7812 */ /* 0x000fe200078e7828 */
[----:B------:R-:W-:Y:S01]  /*06b0*/  @P2 VIADD R11, R11, 0x1 ;  /* 0x000000010b0b2836 */ /* 0x000fe20000000000 */
[----:B------:R-:W-:Y:S01]  /*06c0*/  LOP3.LUT R8, R23, 0x7, R40, 0x78, !PT ;  /* 0x0000000717087812 */ /* 0x000fe200078e7828 */
[----:B------:R-:W-:Y:S01]  /*06d0*/  IMAD.SHL.U32 R4, R4, 0x10, RZ ;  /* 0x0000001004047824 */ /* 0x000fe200078e00ff */
[----:B------:R-:W-:Y:S01]  /*06e0*/  LOP3.LUT R28, R17, 0x7, R40, 0x78, !PT ;  /* 0x00000007111c7812 */ /* 0x000fe200078e7828 */
[----:B------:R-:W-:Y:S01]  /*06f0*/  IMAD.SHL.U32 R14, R14, 0x10, RZ ;  /* 0x000000100e0e7824 */ /* 0x000fe200078e00ff */
[----:B------:R-:W-:Y:S01]  /*0700*/  LOP3.LUT R2, R13, 0x7, R40, 0x78, !PT ;  /* 0x000000070d027812 */ /* 0x000fe200078e7828 */
[----:B------:R-:W-:Y:S01]  /*0710*/  IMAD.SHL.U32 R8, R8, 0x10, RZ ;  /* 0x0000001008087824 */ /* 0x000fe200078e00ff */
[----:B------:R-:W-:Y:S01]  /*0720*/  LOP3.LUT R0, R3, 0x7, R40, 0x78, !PT ;  /* 0x0000000703007812 */ /* 0x000fe200078e7828 */
[----:B------:R-:W-:Y:S01]  /*0730*/  IMAD.SHL.U32 R28, R28, 0x10, RZ ;  /* 0x000000101c1c7824 */ /* 0x000fe200078e00ff */
[-C--:B------:R-:W-:Y:S01]  /*0740*/  LOP3.LUT R29, R6, R5.reuse, RZ, 0xfc, !PT ;  /* 0x00000005061d7212 */ /* 0x080fe200078efcff */
[----:B---3--:R-:W-:Y:S01]  /*0750*/  IMAD.MOV R6, RZ, RZ, -R21 ;  /* 0x000000ffff067224 */ /* 0x008fe200078e0a15 */
[-C--:B------:R-:W-:Y:S01]  /*0760*/  LOP3.LUT R3, R4, R5.reuse, RZ, 0xfc, !PT ;  /* 0x0000000504037212 */ /* 0x080fe200078efcff */
[----:B------:R-:W-:Y:S01]  /*0770*/  IMAD.SHL.U32 R2, R2, 0x10, RZ ;  /* 0x0000001002027824 */ /* 0x000fe200078e00ff */
[----:B------:R-:W-:Y:S01]  /*0780*/  LOP3.LUT R41, R5, R14, RZ, 0xfc, !PT ;  /* 0x0000000e05297212 */ /* 0x000fe200078efcff */
[----:B------:R-:W-:Y:S01]  /*0790*/  IMAD.SHL.U32 R0, R0, 0x10, RZ ;  /* 0x0000001000007824 */ /* 0x000fe200078e00ff */
[-C--:B------:R-:W-:Y:S01]  /*07a0*/  LOP3.LUT R31, R8, R5.reuse, RZ, 0xfc, !PT ;  /* 0x00000005081f7212 */ /* 0x080fe200078efcff */
[----:B------:R-:W-:Y:S01]  /*07b0*/  IMAD.MOV.U32 R4, RZ, RZ, R6 ;  /* 0x000000ffff047224 */ /* 0x000fe200078e0006 */
[-C--:B------:R-:W-:Y:S01]  /*07c0*/  LOP3.LUT R30, R30, R5.reuse, RZ, 0xfc, !PT ;  /* 0x000000051e1e7212 */ /* 0x080fe200078efcff */
[----:B------:R-:W-:Y:S01]  /*07d0*/  @!P0 IMAD.MOV R11, RZ, RZ, -R11 ;  /* 0x000000ffff0b8224 */ /* 0x000fe200078e0a0b */
[----:B------:R-:W-:-:S02]  /*07e0*/  LOP3.LUT R28, R28, R5, RZ, 0xfc, !PT ;  /* 0x000000051c1c7212 */ /* 0x000fc400078efcff */
[-C--:B------:R-:W-:Y:S02]  /*07f0*/  LOP3.LUT R2, R2, R5.reuse, RZ, 0xfc, !PT ;  /* 0x0000000502027212 */ /* 0x080fe400078efcff */
[----:B------:R-:W-:Y:S01]  /*0800*/  LOP3.LUT R0, R0, R5, RZ, 0xfc, !PT ;  /* 0x0000000500007212 */ /* 0x000fe200078efcff */
[----:B------:R-:W-:Y:S01]  /*0810*/  IMAD R5, R4, R7, RZ ;  /* 0x0000000704057224 */ /* 0x000fe200078e02ff */
[----:B------:R-:W-:Y:S02]  /*0820*/  LOP3.LUT R15, R45, R12, RZ, 0xfc, !PT ;  /* 0x0000000c2d0f7212 */ /* 0x000fe400078efcff */
[----:B------:R-:W-:Y:S01]  /*0830*/  LOP3.LUT R14, R45, 0x8, R12, 0xfe, !PT ;  /* 0x000000082d0e7812 */ /* 0x000fe200078efe0c */
[----:B------:R-:W-:Y:S01]  /*0840*/  IMAD.HI.U32 R20, R21, R5, R20 ;  /* 0x0000000515147227 */ /* 0x000fe200078e0014 */
[----:B------:R-:W-:Y:S02]  /*0850*/  IABS R13, R15 ;  /* 0x0000000f000d7213 */ /* 0x000fe40000000000 */
[----:B------:R-:W-:-:S02]  /*0860*/  SEL R43, R43, R11, !P3 ;  /* 0x0000000b2b2b7207 */ /* 0x000fc40005800000 */
[----:B------:R-:W-:Y:S01]  /*0870*/  LOP3.LUT R8, R45, 0x10, R12, 0xfe, !PT ;  /* 0x000000102d087812 */ /* 0x000fe200078efe0c */
[C---:B------:R-:W-:Y:S01]  /*0880*/  IMAD.HI.U32 R26, R20.reuse, R13, RZ ;  /* 0x0000000d141a7227 */ /* 0x040fe200078e00ff */
[----:B------:R-:W-:Y:S02]  /*0890*/  LOP3.LUT R11, R45, 0x18, R12, 0xfe, !PT ;  /* 0x000000182d0b7812 */ /* 0x000fe400078efe0c */
[----:B------:R-:W-:Y:S01]  /*08a0*/  IABS R6, R14 ;  /* 0x0000000e00067213 */ /* 0x000fe20000000000 */
[----:B------:R-:W-:Y:S01]  /*08b0*/  IMAD.MOV R26, RZ, RZ, -R26 ;  /* 0x000000ffff1a7224 */ /* 0x000fe200078e0a1a */
[----:B------:R-:W-:Y:S01]  /*08c0*/  IABS R5, R8 ;  /* 0x0000000800057213 */ /* 0x000fe20000000000 */
[----:B------:R-:W-:Y:S01]  /*08d0*/  IMAD.SHL.U32 R43, R43, 0x20, RZ ;  /* 0x000000202b2b7824 */ /* 0x000fe200078e00ff */
[----:B------:R-:W-:Y:S01]  /*08e0*/  IABS R4, R11 ;  /* 0x0000000b00047213 */ /* 0x000fe20000000000 */
[----:B------:R-:W-:Y:S01]  /*08f0*/  IMAD.HI.U32 R24, R20, R6, RZ ;  /* 0x0000000614187227 */ /* 0x000fe200078e00ff */
[----:B------:R-:W-:-:S02]  /*0900*/  ISETP.GE.AND P6, PT, R15, RZ, PT ;  /* 0x000000ff0f00720c */ /* 0x000fc40003fc6270 */
[----:B------:R-:W-:Y:S01]  /*0910*/  ISETP.GE.AND P2, PT, R8, RZ, PT ;  /* 0x000000ff0800720c */ /* 0x000fe20003f46270 */
[----:B------:R-:W-:Y:S01]  /*0920*/  IMAD R26, R7, R26, R13 ;  /* 0x0000001a071a7224 */ /* 0x000fe200078e020d */
[----:B------:R-:W-:Y:S01]  /*0930*/  ISETP.GE.AND P4, PT, R14, RZ, PT ;  /* 0x000000ff0e00720c */ /* 0x000fe20003f86270 */
[C---:B------:R-:W-:Y:S01]  /*0940*/  IMAD.HI.U32 R22, R20.reuse, R5, RZ ;  /* 0x0000000514167227 */ /* 0x040fe200078e00ff */
[----:B------:R-:W-:Y:S02]  /*0950*/  LOP3.LUT R8, R43, R12, RZ, 0xfc, !PT ;  /* 0x0000000c2b087212 */ /* 0x000fe400078efcff */
[----:B------:R-:W-:Y:S01]  /*0960*/  ISETP.GT.U32.AND P0, PT, R7, R26, PT ;  /* 0x0000001a0700720c */ /* 0x000fe20003f04070 */
[----:B------:R-:W-:-:S04]  /*0970*/  IMAD.HI.U32 R20, R20, R4, RZ ;  /* 0x0000000414147227 */ /* 0x000fc800078e00ff */
[----:B------:R-:W-:Y:S02]  /*0980*/  IMAD.MOV R24, RZ, RZ, -R24 ;  /* 0x000000ffff187224 */ /* 0x000fe400078e0a18 */
[----:B------:R-:W-:Y:S02]  /*0990*/  IMAD.MOV R22, RZ, RZ, -R22 ;  /* 0x000000ffff167224 */ /* 0x000fe400078e0a16 */
[----:B------:R-:W-:Y:S02]  /*09a0*/  IMAD.MOV R20, RZ, RZ, -R20 ;  /* 0x000000ffff147224 */ /* 0x000fe400078e0a14 */
[C---:B------:R-:W-:Y:S01]  /*09b0*/  IMAD R24, R7.reuse, R24, R6 ;  /* 0x0000001807187224 */ /* 0x040fe200078e0206 */
[----:B------:R-:W-:Y:S01]  /*09c0*/  LOP3.LUT R6, R43, 0x8, R12, 0xfe, !PT ;  /* 0x000000082b067812 */ /* 0x000fe200078efe0c */
[C---:B------:R-:W-:Y:S01]  /*09d0*/  IMAD R22, R7.reuse, R22, R5 ;  /* 0x0000001607167224 */ /* 0x040fe200078e0205 */
[----:B------:R-:W-:Y:S01]  /*09e0*/  LOP3.LUT R5, R43, 0x10, R12, 0xfe, !PT ;  /* 0x000000102b057812 */ /* 0x000fe200078efe0c */
[C---:B------:R-:W-:Y:S01]  /*09f0*/  IMAD R20, R7.reuse, R20, R4 ;  /* 0x0000001407147224 */ /* 0x040fe200078e0204 */
[C---:B------:R-:W-:Y:S01]  /*0a00*/  ISETP.GT.U32.AND P5, PT, R7.reuse, R24, PT ;  /* 0x000000180700720c */ /* 0x040fe20003fa4070 */
[----:B------:R-:W-:Y:S01]  /*0a10*/  @!P0 IMAD.IADD R26, R26, 0x1, -R7 ;  /* 0x000000011a1a8824 */ /* 0x000fe200078e0a07 */
[----:B------:R-:W-:Y:S01]  /*0a20*/  ISETP.GT.U32.AND P3, PT, R7, R22, PT ;  /* 0x000000160700720c */ /* 0x000fe20003f64070 */
[----:B------:R-:W-:Y:S01]  /*0a30*/  IMAD.HI R15, R5, 0x2aaaaaab, RZ ;  /* 0x2aaaaaab050f7827 */ /* 0x000fe200078e02ff */
[----:B------:R-:W-:-:S02]  /*0a40*/  ISETP.GT.U32.AND P1, PT, R7, R20, PT ;  /* 0x000000140700720c */ /* 0x000fc40003f24070 */
[----:B------:R-:W-:Y:S01]  /*0a50*/  LOP3.LUT R4, R43, 0x18, R12, 0xfe, !PT ;  /* 0x000000182b047812 */ /* 0x000fe200078efe0c */
[----:B------:R-:W-:Y:S01]  /*0a60*/  IMAD.HI R19, R8, 0x2aaaaaab, RZ ;  /* 0x2aaaaaab08137827 */ /* 0x000fe200078e02ff */
[----:B------:R-:W-:Y:S02]  /*0a70*/  ISETP.GT.U32.AND P0, PT, R7, R26, PT ;  /* 0x0000001a0700720c */ /* 0x000fe40003f04070 */
[----:B------:R-:W-:Y:S01]  /*0a80*/  SHF.R.U32.HI R14, RZ, 0x1f, R15 ;  /* 0x0000001fff0e7819 */ /* 0x000fe2000001160f */
[----:B------:R-:W-:Y:S01]  /*0a90*/  IMAD.HI R13, R4, 0x2aaaaaab, RZ ;  /* 0x2aaaaaab040d7827 */ /* 0x000fe200078e02ff */
[----:B------:R-:W-:Y:S02]  /*0aa0*/  SHF.R.U32.HI R18, RZ, 0x1f, R19 ;  /* 0x0000001fff127819 */ /* 0x000fe40000011613 */
[----:B------:R-:W-:Y:S01]  /*0ab0*/  LEA.HI R14, R15, R14, RZ, 0x17 ;  /* 0x0000000e0f0e7211 */ /* 0x000fe200078fb8ff */
[----:B------:R-:W-:Y:S01]  /*0ac0*/  @!P5 IMAD.IADD R24, R24, 0x1, -R7 ;  /* 0x000000011818d824 */ /* 0x000fe200078e0a07 */
[----:B------:R-:W-:Y:S01]  /*0ad0*/  SHF.R.U32.HI R12, RZ, 0x1f, R13 ;  /* 0x0000001fff0c7819 */ /* 0x000fe2000001160d */
[--C-:B------:R-:W-:Y:S01]  /*0ae0*/  @!P3 IMAD.IADD R22, R22, 0x1, -R7.reuse ;  /* 0x000000011616b824 */ /* 0x100fe200078e0a07 */
[----:B------:R-:W-:Y:S01]  /*0af0*/  LEA.HI R19, R19, R18, RZ, 0x17 ;  /* 0x0000001213137211 */ /* 0x000fe200078fb8ff */
[--C-:B------:R-:W-:Y:S01]  /*0b00*/  @!P1 IMAD.IADD R20, R20, 0x1, -R7.reuse ;  /* 0x0000000114149824 */ /* 0x100fe200078e0a07 */
[C---:B------:R-:W-:Y:S01]  /*0b10*/  ISETP.GT.U32.AND P5, PT, R7.reuse, R24, PT ;  /* 0x000000180700720c */ /* 0x040fe20003fa4070 */
[----:B------:R-:W-:Y:S01]  /*0b20*/  @!P0 IMAD.IADD R26, R26, 0x1, -R7 ;  /* 0x000000011a1a8824 */ /* 0x000fe200078e0a07 */
[C---:B------:R-:W-:Y:S01]  /*0b30*/  ISETP.GT.U32.AND P3, PT, R7.reuse, R22, PT ;  /* 0x000000160700720c */ /* 0x040fe20003f64070 */
[----:B------:R-:W-:Y:S01]  /*0b40*/  IMAD R15, R14, -0xc00, R5 ;  /* 0xfffff4000e0f7824 */ /* 0x000fe200078e0205 */
[----:B------:R-:W-:Y:S01]  /*0b50*/  ISETP.GT.U32.AND P1, PT, R7, R20, PT ;  /* 0x000000140700720c */ /* 0x000fe20003f24070 */
[----:B------:R-:W-:Y:S01]  /*0b60*/  IMAD.HI R17, R6, 0x2aaaaaab, RZ ;  /* 0x2aaaaaab06117827 */ /* 0x000fe200078e02ff */
[----:B------:R-:W-:-:S02]  /*0b70*/  LEA.HI R13, R13, R12, RZ, 0x17 ;  /* 0x0000000c0d0d7211 */ /* 0x000fc400078fb8ff */
[----:B------:R-:W-:Y:S01]  /*0b80*/  ISETP.GE.AND P0, PT, R11, RZ, PT ;  /* 0x000000ff0b00720c */ /* 0x000fe20003f06270 */
[----:B------:R-:W-:Y:S01]  /*0b90*/  @!P6 IMAD.MOV R26, RZ, RZ, -R26 ;  /* 0x000000ffff1ae224 */ /* 0x000fe200078e0a1a */
[----:B------:R-:W-:Y:S01]  /*0ba0*/  SHF.R.U32.HI R16, RZ, 0x1f, R17 ;  /* 0x0000001fff107819 */ /* 0x000fe20000011611 */
[----:B------:R-:W-:Y:S02]  /*0bb0*/  IMAD R13, R13, -0xc00, R4 ;  /* 0xfffff4000d0d7824 */ /* 0x000fe400078e0204 */
[----:B------:R-:W2:Y:S01]  /*0bc0*/  LDC.64 R4, c[0x0][0x218] ;  /* 0x00008600ff047b82 */ /* 0x000ea20000000a00 */
[--C-:B------:R-:W-:Y:S01]  /*0bd0*/  @!P5 IMAD.IADD R24, R24, 0x1, -R7.reuse ;  /* 0x000000011818d824 */ /* 0x100fe200078e0a07 */
[----:B------:R-:W-:Y:S01]  /*0be0*/  LEA.HI R17, R17, R16, RZ, 0x17 ;  /* 0x0000001011117211 */ /* 0x000fe200078fb8ff */
[--C-:B------:R-:W-:Y:S02]  /*0bf0*/  @!P3 IMAD.IADD R22, R22, 0x1, -R7.reuse ;  /* 0x000000011616b824 */ /* 0x100fe400078e0a07 */
[----:B------:R-:W-:Y:S01]  /*0c00*/  @!P1 IMAD.IADD R20, R20, 0x1, -R7 ;  /* 0x0000000114149824 */ /* 0x000fe200078e0a07 */
[----:B------:R-:W-:Y:S01]  /*0c10*/  ISETP.NE.AND P1, PT, R39, RZ, PT ;  /* 0x000000ff2700720c */ /* 0x000fe20003f25270 */
[----:B------:R-:W-:-:S02]  /*0c20*/  @!P4 IMAD.MOV R24, RZ, RZ, -R24 ;  /* 0x000000ffff18c224 */ /* 0x000fc400078e0a18 */
[----:B------:R-:W-:Y:S01]  /*0c30*/  @!P2 IMAD.MOV R22, RZ, RZ, -R22 ;  /* 0x000000ffff16a224 */ /* 0x000fe200078e0a16 */
[----:B------:R-:W-:Y:S01]  /*0c40*/  SEL R23, R25, R26, !P1 ;  /* 0x0000001a19177207 */ /* 0x000fe20004800000 */
[----:B------:R-:W-:Y:S02]  /*0c50*/  @!P0 IMAD.MOV R20, RZ, RZ, -R20 ;  /* 0x000000ffff148224 */ /* 0x000fe400078e0a14 */
[----:B------:R-:W-:Y:S01]  /*0c60*/  IMAD R11, R19, -0xc00, R8 ;  /* 0xfffff400130b7824 */ /* 0x000fe200078e0208 */
[----:B------:R-:W-:Y:S01]  /*0c70*/  SEL R19, R25, R24, !P1 ;  /* 0x0000001819137207 */ /* 0x000fe20004800000 */
[----:B------:R-:W-:Y:S01]  /*0c80*/  IMAD R23, R23, 0x3000, R10 ;  /* 0x0000300017177824 */ /* 0x000fe200078e020a */
[----:B------:R-:W-:Y:S01]  /*0c90*/  SEL R7, R25, R22, !P1 ;  /* 0x0000001619077207 */ /* 0x000fe20004800000 */
[----:B------:R-:W-:Y:S01]  /*0ca0*/  IMAD R17, R17, -0xc00, R6 ;  /* 0xfffff40011117824 */ /* 0x000fe200078e0206 */
[----:B------:R-:W-:Y:S01]  /*0cb0*/  SEL R25, R25, R20, !P1 ;  /* 0x0000001419197207 */ /* 0x000fe20004800000 */
[----:B------:R-:W-:-:S02]  /*0cc0*/  IMAD R19, R19, 0x3000, R10 ;  /* 0x0000300013137824 */ /* 0x000fc400078e020a */
[----:B------:R-:W-:Y:S01]  /*0cd0*/  IMAD R61, R7, 0x3000, R10 ;  /* 0x00003000073d7824 */ /* 0x000fe200078e020a */
[----:B------:R-:W-:Y:S01]  /*0ce0*/  SHF.R.U32.HI R7, RZ, 0x4, R40 ;  /* 0x00000004ff077819 */ /* 0x000fe20000011628 */
[----:B------:R-:W-:Y:S02]  /*0cf0*/  IMAD R25, R25, 0x3000, R10 ;  /* 0x0000300019197824 */ /* 0x000fe400078e020a */
[----:B-1---5:R-:W-:Y:S01]  /*0d00*/  IMAD.WIDE R26, R23, 0x2, R62 ;  /* 0x00000002171a7825 */ /* 0x022fe200078e023e */
[----:B------:R-:W-:-:S03]  /*0d10*/  SGXT.U32 R7, R7, 0x1 ;  /* 0x000000010707781a */ /* 0x000fc60000000000 */
[----:B------:R-:W-:Y:S01]  /*0d20*/  IMAD R11, R11, 0x3000, R10 ;  /* 0x000030000b0b7824 */ /* 0x000fe200078e020a */
[----:B------:R-:W-:Y:S01]  /*0d30*/  @!PT LDS RZ, [RZ] ;  /* 0x00000000fffff984 */ /* 0x000fe20000000800 */
[----:B------:R-:W-:Y:S01]  /*0d40*/  @!PT LDS RZ, [RZ] ;  /* 0x00000000fffff984 */ /* 0x000fe20000000800 */
[----:B------:R-:W-:Y:S01]  /*0d50*/  @!PT LDS RZ, [RZ] ;  /* 0x00000000fffff984 */ /* 0x000fe20000000800 */
[----:B------:R-:W-:Y:S01]  /*0d60*/  LDGSTS.E.BYPASS.LTC128B.128 [R49], desc[UR6][R26.64] ;  /* 0x000000001a317fae */ /* 0x000fe2000b901d46 */
[----:B------:R-:W-:Y:S01]  /*0d70*/  IMAD.WIDE R58, R19, 0x2, R62 ;  /* 0x00000002133a7825 */ /* 0x000fe200078e023e */
[----:B------:R-:W-:Y:S02]  /*0d80*/  LOP3.LUT R44, R7, 0x7, R40, 0x78, !PT ;  /* 0x00000007072c7812 */ /* 0x000fe400078e7828 */
[----:B------:R-:W-:Y:S01]  /*0d90*/  LOP3.LUT R19, R7, 0x4, RZ, 0xfc, !PT ;  /* 0x0000000407137812 */ /* 0x000fe200078efcff */
[----:B------:R-:W-:Y:S01]  /*0da0*/  IMAD R21, R17, 0x3000, R10 ;  /* 0x0000300011157824 */ /* 0x000fe200078e020a */
[----:B------:R1:W-:Y:S01]  /*0db0*/  LDGSTS.E.BYPASS.LTC128B.128 [R48], desc[UR6][R58.64] ;  /* 0x000000003a307fae */ /* 0x0003e2000b901d46 */
[----:B------:R-:W-:Y:S01]  /*0dc0*/  IMAD.WIDE R60, R61, 0x2, R62 ;  /* 0x000000023d3c7825 */ /* 0x000fe200078e023e */
[----:B------:R-:W-:Y:S02]  /*0dd0*/  LOP3.LUT R17, R7, 0x6, RZ, 0xfc, !PT ;  /* 0x0000000607117812 */ /* 0x000fe400078efcff */
[----:B------:R-:W-:Y:S01]  /*0de0*/  LOP3.LUT R8, R19, 0x7, R40, 0x78, !PT ;  /* 0x0000000713087812 */ /* 0x000fe200078e7828 */
[----:B------:R-:W-:Y:S01]  /*0df0*/  IMAD R22, R15, 0x3000, R10 ;  /* 0x000030000f167824 */ /* 0x000fe200078e020a */
[----:B------:R-:W-:Y:S01]  /*0e00*/  LDGSTS.E.BYPASS.LTC128B.128 [R47], desc[UR6][R60.64] ;  /* 0x000000003c2f7fae */ /* 0x000fe2000b901d46 */
[----:B------:R-:W-:Y:S01]  /*0e10*/  IMAD.WIDE R62, R25, 0x2, R62 ;  /* 0x00000002193e7825 */ /* 0x000fe200078e023e */
[----:B------:R-:W-:-:S02]  /*0e20*/  LOP3.LUT R15, R7, 0x8, RZ, 0xfc, !PT ;  /* 0x00000008070f7812 */ /* 0x000fc400078efcff */
[----:B------:R-:W-:Y:S01]  /*0e30*/  LOP3.LUT R36, R17, 0x7, R40, 0x78, !PT ;  /* 0x0000000711247812 */ /* 0x000fe200078e7828 */
[----:B------:R-:W-:Y:S01]  /*0e40*/  IMAD R24, R13, 0x3000, R10 ;  /* 0x000030000d187824 */ /* 0x000fe200078e020a */
[----:B------:R3:W-:Y:S01]  /*0e50*/  LDGSTS.E.BYPASS.LTC128B.128 [R46], desc[UR6][R62.64] ;  /* 0x000000003e2e7fae */ /* 0x0007e2000b901d46 */
[--C-:B--2---:R-:W-:Y:S01]  /*0e60*/  IMAD.WIDE R10, R11, 0x2, R4.reuse ;  /* 0x000000020b0a7825 */ /* 0x104fe200078e0204 */
[----:B------:R-:W-:Y:S02]  /*0e70*/  LOP3.LUT R13, R7, 0xa, RZ, 0xfc, !PT ;  /* 0x0000000a070d7812 */ /* 0x000fe400078efcff */
[----:B------:R-:W0:Y:S01]  /*0e80*/  LDGDEPBAR ;  /* 0x00000000000079af */ /* 0x000e220000000000 */
[--C-:B------:R-:W-:Y:S01]  /*0e90*/  IMAD.WIDE R20, R21, 0x2, R4.reuse ;  /* 0x0000000215147825 */ /* 0x100fe200078e0204 */
[----:B------:R-:W-:Y:S02]  /*0ea0*/  LOP3.LUT R6, R15, 0x7, R40, 0x78, !PT ;  /* 0x000000070f067812 */ /* 0x000fe400078e7828 */
[----:B------:R2:W-:Y:S01]  /*0eb0*/  LDGSTS.E.BYPASS.LTC128B.128 [R49+0x2000], desc[UR6][R10.64] ;  /* 0x020000000a317fae */ /* 0x0005e2000b901d46 */
[----:B------:R-:W-:Y:S01]  /*0ec0*/  IMAD.WIDE R22, R22, 0x2, R4 ;  /* 0x0000000216167825 */ /* 0x000fe200078e0204 */
[----:B------:R-:W-:-:S02]  /*0ed0*/  LOP3.LUT R34, R13, 0x7, R40, 0x78, !PT ;  /* 0x000000070d227812 */ /* 0x000fc400078e7828 */
[----:B------:R4:W-:Y:S01]  /*0ee0*/  LDGSTS.E.BYPASS.LTC128B.128 [R48+0x2000], desc[UR6][R20.64] ;  /* 0x0200000014307fae */ /* 0x0009e2000b901d46 */
[----:B------:R-:W-:Y:S01]  /*0ef0*/  IMAD.WIDE R24, R24, 0x2, R4 ;  /* 0x0000000218187825 */ /* 0x000fe200078e0204 */
[----:B------:R-:W-:Y:S02]  /*0f00*/  LOP3.LUT R33, R7, 0x2, RZ, 0xfc, !PT ;  /* 0x0000000207217812 */ /* 0x000fe400078efcff */
[----:B------:R4:W-:Y:S01]  /*0f10*/  LDGSTS.E.BYPASS.LTC128B.128 [R47+0x2000], desc[UR6][R22.64] ;  /* 0x02000000162f7fae */ /* 0x0009e2000b901d46 */
[----:B------:R-:W-:Y:S01]  /*0f20*/  IMAD.SHL.U32 R5, R9, 0x8, RZ ;  /* 0x0000000809057824 */ /* 0x000fe200078e00ff */
[C---:B------:R-:W-:Y:S01]  /*0f30*/  LOP3.LUT R9, R7.reuse, 0xc, RZ, 0xfc, !PT ;  /* 0x0000000c07097812 */ /* 0x040fe200078efcff */
[----:B------:R-:W-:Y:S01]  /*0f40*/  IMAD.SHL.U32 R44, R44, 0x10, RZ ;  /* 0x000000102c2c7824 */ /* 0x000fe200078e00ff */
[----:B------:R4:W-:Y:S01]  /*0f50*/  LDGSTS.E.BYPASS.LTC128B.128 [R46+0x2000], desc[UR6][R24.64] ;  /* 0x02000000182e7fae */ /* 0x0009e2000b901d46 */
[----:B------:R-:W-:Y:S01]  /*0f60*/  LOP3.LUT R7, R7, 0xe, RZ, 0xfc, !PT ;  /* 0x0000000e07077812 */ /* 0x000fe200078efcff */
[----:B------:R-:W-:Y:S01]  /*0f70*/  IMAD.SHL.U32 R8, R8, 0x10, RZ ;  /* 0x0000001008087824 */ /* 0x000fe200078e00ff */
[----:B------:R-:W-:Y:S01]  /*0f80*/  LOP3.LUT R5, R5, 0x10, R42, 0xf8, !PT ;  /* 0x0000001005057812 */ /* 0x000fe200078ef82a */
[----:B------:R-:W0:Y:S01]  /*0f90*/  LDGDEPBAR ;  /* 0x00000000000079af */ /* 0x000e220000000000 */
[----:B------:R-:W-:Y:S01]  /*0fa0*/  IADD3 R53, P1, R58, 0x100, RZ ;  /* 0x000001003a357810 */ /* 0x000fe20007f3e0ff */
[----:B------:R-:W-:Y:S01]  /*0fb0*/  IMAD.SHL.U32 R36, R36, 0x10, RZ ;  /* 0x0000001024247824 */ /* 0x000fe200078e00ff */
[----:B------:R-:W-:Y:S01]  /*0fc0*/  LOP3.LUT R5, R5, 0x7, R40, 0xf8, !PT ;  /* 0x0000000705057812 */ /* 0x000fe200078ef828 */
[----:B------:R-:W-:Y:S01]  /*0fd0*/  IMAD.SHL.U32 R6, R6, 0x10, RZ ;  /* 0x0000001006067824 */ /* 0x000fe200078e00ff */
[----:B------:R-:W-:Y:S01]  /*0fe0*/  IADD3 R51, P0, R26, 0x100, RZ ;  /* 0x000001001a337810 */ /* 0x000fe20007f1e0ff */
[----:B------:R-:W-:Y:S01]  /*0ff0*/  IMAD.X R52, RZ, RZ, R59, P1 ;  /* 0x000000ffff347224 */ /* 0x000fe200008e063b */
[----:B------:R-:W-:Y:S01]  /*1000*/  LOP3.LUT R38, R33, 0x7, R40, 0x78, !PT ;  /* 0x0000000721267812 */ /* 0x000fe200078e7828 */
[----:B------:R-:W-:Y:S01]  /*1010*/  IMAD.SHL.U32 R5, R5, 0x100, RZ ;  /* 0x0000010005057824 */ /* 0x000fe200078e00ff */
[----:B------:R-:W-:Y:S01]  /*1020*/  LOP3.LUT R4, R9, 0x7, R40, 0x78, !PT ;  /* 0x0000000709047812 */ /* 0x000fe200078e7828 */
[----:B------:R-:W-:Y:S01]  /*1030*/  IMAD.X R50, RZ, RZ, R27, P0 ;  /* 0x000000ffff327224 */ /* 0x000fe200000e061b */
[----:B------:R-:W-:Y:S01]  /*1040*/  LOP3.LUT R32, R7, 0x7, R40, 0x78, !PT ;  /* 0x0000000707207812 */ /* 0x000fe200078e7828 */
[----:B------:R-:W-:Y:S01]  /*1050*/  IMAD.SHL.U32 R38, R38, 0x10, RZ ;  /* 0x0000001026267824 */ /* 0x000fe200078e00ff */
[----:B------:R-:W-:Y:S01]  /*1060*/  LOP3.LUT R44, R5, R44, RZ, 0xfc, !PT ;  /* 0x0000002c052c7212 */ /* 0x000fe200078efcff */
[----:B------:R-:W-:Y:S01]  /*1070*/  IMAD.SHL.U32 R34, R34, 0x10, RZ ;  /* 0x0000001022227824 */ /* 0x000fe200078e00ff */
[----:B------:R-:W-:Y:S01]  /*1080*/  IADD3 R57, P3, R62, 0x100, RZ ;  /* 0x000001003e397810 */ /* 0x000fe20007f7e0ff */
[----:B------:R-:W-:Y:S01]  /*1090*/  IMAD.SHL.U32 R4, R4, 0x10, RZ ;  /* 0x0000001004047824 */ /* 0x000fe200078e00ff */
[----:B------:R-:W-:Y:S01]  /*10a0*/  IADD3 R55, P2, R60, 0x100, RZ ;  /* 0x000001003c377810 */ /* 0x000fe20007f5e0ff */
[----:B------:R-:W-:Y:S01]  /*10b0*/  IMAD.SHL.U32 R32, R32, 0x10, RZ ;  /* 0x0000001020207824 */ /* 0x000fe200078e00ff */
[----:B-1----:R-:W-:Y:S01]  /*10c0*/  IADD3 R59, P0, R10, 0x100, RZ ;  /* 0x000001000a3b7810 */ /* 0x002fe20007f1e0ff */
[----:B------:R-:W-:Y:S01]  /*10d0*/  IMAD.X R56, RZ, RZ, R63, P3 ;  /* 0x000000ffff387224 */ /* 0x000fe200018e063f */
[----:B------:R-:W-:Y:S01]  /*10e0*/  IADD3 R65, P3, R24, 0x100, RZ ;  /* 0x0000010018417810 */ /* 0x000fe20007f7e0ff */
[----:B------:R-:W-:Y:S01]  /*10f0*/  IMAD.X R54, RZ, RZ, R61, P2 ;  /* 0x000000ffff367224 */ /* 0x000fe200010e063d */
[----:B---3--:R-:W-:Y:S01]  /*1100*/  IADD3 R63, P2, R22, 0x100, RZ ;  /* 0x00000100163f7810 */ /* 0x008fe20007f5e0ff */
[----:B------:R-:W-:-:S04]  /*1110*/  DEPBAR.LE SB0, 0x0 ;  /* 0x000080000000791a */ /* 0x000fc80000000000 */
[----:B------:R-:W-:Y:S01]  /*1120*/  BAR.SYNC.DEFER_BLOCKING 0x0 ;  /* 0x0000000000007b1d */ /* 0x000fe20000010000 */
[----:B------:R-:W-:Y:S01]  /*1130*/  IADD3 R61, P1, R20, 0x100, RZ ;  /* 0x00000100143d7810 */ /* 0x000fe20007f3e0ff */
[----:B------:R-:W-:Y:S01]  /*1140*/  IMAD.X R58, RZ, RZ, R11, P0 ;  /* 0x000000ffff3a7224 */ /* 0x000fe200000e060b */
[-C--:B------:R-:W-:Y:S01]  /*1150*/  LOP3.LUT R38, R38, R5.reuse, RZ, 0xfc, !PT ;  /* 0x0000000526267212 */ /* 0x080fe200078efcff */
[----:B------:R-:W-:Y:S01]  /*1160*/  IMAD.X R64, RZ, RZ, R25, P3 ;  /* 0x000000ffff407224 */ /* 0x000fe200018e0619 */
[-C--:B------:R-:W-:Y:S01]  /*1170*/  LOP3.LUT R37, R8, R5.reuse, RZ, 0xfc, !PT ;  /* 0x0000000508257212 */ /* 0x080fe200078efcff */
[----:B------:R-:W-:Y:S01]  /*1180*/  IMAD.X R62, RZ, RZ, R23, P2 ;  /* 0x000000ffff3e7224 */ /* 0x000fe200010e0617 */
[-C--:B------:R-:W-:Y:S01]  /*1190*/  LOP3.LUT R36, R36, R5.reuse, RZ, 0xfc, !PT ;  /* 0x0000000524247212 */ /* 0x080fe200078efcff */
[----:B------:R-:W-:Y:S01]  /*11a0*/  IMAD.X R60, RZ, RZ, R21, P1 ;  /* 0x000000ffff3c7224 */ /* 0x000fe200008e0615 */
[----:B------:R-:W-:Y:S02]  /*11b0*/  LOP3.LUT R35, R6, R5, RZ, 0xfc, !PT ;  /* 0x0000000506237212 */ /* 0x000fe400078efcff */
[----:B------:R-:W-:-:S02]  /*11c0*/  CS2R R6, SRZ ;  /* 0x0000000000067805 */ /* 0x000fc4000001ff00 */
[-C--:B------:R-:W-:Y:S02]  /*11d0*/  LOP3.LUT R34, R34, R5.reuse, RZ, 0xfc, !PT ;  /* 0x0000000522227212 */ /* 0x080fe400078efcff */
[----:B------:R-:W-:Y:S02]  /*11e0*/  CS2R R8, SRZ ;  /* 0x0000000000087805 */ /* 0x000fe4000001ff00 */
[-C--:B------:R-:W-:Y:S02]  /*11f0*/  LOP3.LUT R33, R4, R5.reuse, RZ, 0xfc, !PT ;  /* 0x0000000504217212 */ /* 0x080fe400078efcff */
[----:B--2---:R-:W-:Y:S02]  /*1200*/  CS2R R10, SRZ ;  /* 0x00000000000a7805 */ /* 0x004fe4000001ff00 */
[----:B------:R-:W-:Y:S02]  /*1210*/  LOP3.LUT R32, R32, R5, RZ, 0xfc, !PT ;  /* 0x0000000520207212 */ /* 0x000fe400078efcff */
[----:B------:R-:W-:Y:S01]  /*1220*/  CS2R R4, SRZ ;  /* 0x0000000000047805 */ /* 0x000fe2000001ff00 */
[----:B------:R1:W2:Y:S04]  /*1230*/  LDSM.16.M88.4 R12, [R44+UR4] ;  /* 0x000000042c0c783b */ /* 0x0002a80008000200 */
[----:B----4-:R1:W3:Y:S02]  /*1240*/  LDSM.16.M88.4 R16, [R41+UR4+0x2000] ;  /* 0x002000042910783b */ /* 0x0102e40008000200 */
.L_x_0:
[----:B------:R-:W-:-:S01]  /*1250*/  LDSM.16.M88.4 R20, [R38+UR4] ;  /* 0x000000042614783b */ /* 0x000fc20008000200 */
[----:B--23--:R-:W-:Y:S03]  /*1260*/  HMMA.16816.F32.BF16 R4, R12, R16, R4 ;  /* 0x000000100c04723c */ /* 0x00cfe60000041804 */
[----:B------:R-:W2:Y:S02]  /*1270*/  LDSM.16.M88.4 R24, [R31+UR4+0x2000] ;  /* 0x002000041f18783b */ /* 0x000ea40008000200 */
[C---:B------:R-:W-:Y:S01]  /*1280*/  ISETP.GE.U32.AND P4, PT, R66.reuse, 0x2f80, PT ;  /* 0x00002f804200780c */ /* 0x040fe20003f86070 */
[----:B------:R-:W-:Y:S01]  /*1290*/  HMMA.16816.F32.BF16 R8, R12, R18, R8 ;  /* 0x000000120c08723c */ /* 0x000fe20000041808 */
[----:B------:R-:W-:Y:S04]  /*12a0*/  LDSM.16.M88.4 R12, [R37+UR4] ;  /* 0x00000004250c783b */ /* 0x000fe80008000200 */
[----:B------:R-:W3:Y:S01]  /*12b0*/  LDSM.16.M88.4 R16, [R30+UR4+0x2000] ;  /* 0x002000041e10783b */ /* 0x000ee20008000200 */
[----:B------:R-:W-:Y:S11]  /*12c0*/  VIADD R66, R66, 0x80 ;  /* 0x0000008042427836 */ /* 0x000ff60000000000 */
[----:B------:R-:W-:-:S01]  /*12d0*/  @!UPT UIADD3 URZ, URZ, URZ, URZ ;  /* 0x0000003f3f3ff290 */ /* 0x000fc2000fffe03f */
[----:B--2---:R-:W-:Y:S06]  /*12e0*/  HMMA.16816.F32.BF16 R4, R20, R24, R4 ;  /* 0x000000181404723c */ /* 0x004fec0000041804 */
[----:B------:R-:W-:Y:S01]  /*12f0*/  HMMA.16816.F32.BF16 R8, R20, R26, R8 ;  /* 0x0000001a1408723c */ /* 0x000fe20000041808 */
[----:B------:R-:W-:Y:S04]  /*1300*/  LDSM.16.M88.4 R20, [R36+UR4] ;  /* 0x000000042414783b */ /* 0x000fe80008000200 */
[----:B------:R-:W2:Y:S11]  /*1310*/  LDSM.16.M88.4 R24, [R29+UR4+0x2000] ;  /* 0x002000041d18783b */ /* 0x000eb60008000200 */
[----:B------:R-:W-:-:S02]  /*1320*/  @!UPT UIADD3 URZ, URZ, URZ, URZ ;  /* 0x0000003f3f3ff290 */ /* 0x000fc4000fffe03f */
[----:B---3--:R-:W-:Y:S06]  /*1330*/  HMMA.16816.F32.BF16 R4, R12, R16, R4 ;  /* 0x000000100c04723c */ /* 0x008fec0000041804 */
[----:B------:R-:W-:Y:S01]  /*1340*/  HMMA.16816.F32.BF16 R8, R12, R18, R8 ;  /* 0x000000120c08723c */ /* 0x000fe20000041808 */
[----:B------:R-:W-:Y:S04]  /*1350*/  LDSM.16.M88.4 R12, [R35+UR4] ;  /* 0x00000004230c783b */ /* 0x000fe80008000200 */
[----:B------:R-:W3:Y:S11]  /*1360*/  LDSM.16.M88.4 R16, [R28+UR4+0x2000] ;  /* 0x002000041c10783b */ /* 0x000ef60008000200 */
[----:B------:R-:W-:-:S02]  /*1370*/  @!UPT UIADD3 URZ, URZ, URZ, URZ ;  /* 0x0000003f3f3ff290 */ /* 0x000fc4000fffe03f */
        /* <DEDUP_REMOVED lines=13> */
[----:B------:R-:W2:Y:S01]  /*1450*/  LDSM.16.M88.4 R24, [R0+UR4+0x2000] ;  /* 0x002000040018783b */ /* 0x000ea20008000200 */
[----:B------:R-:W-:Y:S11]  /*1460*/  BAR.SYNC.DEFER_BLOCKING 0x0 ;  /* 0x0000000000007b1d */ /* 0x000ff60000010000 */
[----:B------:R-:W-:-:S01]  /*1470*/  @!UPT UIADD3 URZ, URZ, URZ, URZ ;  /* 0x0000003f3f3ff290 */ /* 0x000fc2000fffe03f */
[----:B---3--:R-:W-:Y:S06]  /*1480*/  HMMA.16816.F32.BF16 R4, R12, R16, R4 ;  /* 0x000000100c04723c */ /* 0x008fec0000041804 */
[----:B------:R-:W-:Y:S11]  /*1490*/  HMMA.16816.F32.BF16 R8, R12, R18, R8 ;  /* 0x000000120c08723c */ /* 0x000ff60000041808 */
[----:B------:R-:W-:Y:S07]  /*14a0*/  @!UPT UIADD3 URZ, URZ, URZ, URZ ;  /* 0x0000003f3f3ff290 */ /* 0x000fee000fffe03f */
[----:B--2---:R-:W-:Y:S05]  /*14b0*/  HMMA.16816.F32.BF16 R4, R20, R24, R4 ;  /* 0x000000181404723c */ /* 0x004fea0000041804 */
[----:B------:R-:W-:-:S01]  /*14c0*/  IADD3 R14, P1, R51, UR8, RZ ;  /* 0x00000008330e7c10 */ /* 0x000fc2000ff3e0ff */
[----:B------:R-:W-:Y:S05]  /*14d0*/  HMMA.16816.F32.BF16 R8, R20, R26, R8 ;  /* 0x0000001a1408723c */ /* 0x000fea0000041808 */
[----:B------:R-:W-:Y:S02]  /*14e0*/  IADD3 R18, P0, R53, UR8, RZ ;  /* 0x0000000835127c10 */ /* 0x000fe4000ff1e0ff */
[----:B------:R-:W-:Y:S04]  /*14f0*/  IADD3.X R15, R50, UR5, RZ, P1, !PT ;  /* 0x00000005320f7c10 */ /* 0x000fe80008ffe4ff */
[----:B------:R-:W-:Y:S01]  /*1500*/  IADD3 R68, P1, R55, UR8, RZ ;  /* 0x0000000837447c10 */ /* 0x000fe2000ff3e0ff */
[----:B------:R-:W-:Y:S01]  /*1510*/  @!PT LDS RZ, [RZ] ;  /* 0x00000000fffff984 */ /* 0x000fe20000000800 */
[----:B------:R-:W-:Y:S01]  /*1520*/  @!PT LDS RZ, [RZ] ;  /* 0x00000000fffff984 */ /* 0x000fe20000000800 */
[----:B------:R-:W-:Y:S01]  /*1530*/  @!PT LDS RZ, [RZ] ;  /* 0x00000000fffff984 */ /* 0x000fe20000000800 */
[----:B------:R2:W-:Y:S01]  /*1540*/  LDGSTS.E.BYPASS.LTC128B.128 [R49], desc[UR6][R14.64], !P4 ;  /* 0x000000000e317fae */ /* 0x0005e2000e101d46 */
[----:B------:R-:W-:Y:S02]  /*1550*/  IADD3.X R19, R52, UR5, RZ, P0, !PT ;  /* 0x0000000534137c10 */ /* 0x000fe400087fe4ff */
[----:B------:R-:W-:Y:S02]  /*1560*/  IADD3.X R69, R54, UR5, RZ, P1, !PT ;  /* 0x0000000536457c10 */ /* 0x000fe40008ffe4ff */
[----:B------:R-:W-:Y:S01]  /*1570*/  IADD3 R24, P0, R57, UR8, RZ ;  /* 0x0000000839187c10 */ /* 0x000fe2000ff1e0ff */
[----:B------:R3:W-:Y:S01]  /*1580*/  LDGSTS.E.BYPASS.LTC128B.128 [R48], desc[UR6][R18.64], !P4 ;  /* 0x0000000012307fae */ /* 0x0007e2000e101d46 */
[----:B------:R-:W-:Y:S02]  /*1590*/  IADD3 R16, P3, R59, UR8, RZ ;  /* 0x000000083b107c10 */ /* 0x000fe4000ff7e0ff */
[----:B------:R-:W-:Y:S01]  /*15a0*/  IADD3.X R25, R56, UR5, RZ, P0, !PT ;  /* 0x0000000538197c10 */ /* 0x000fe200087fe4ff */
[----:B------:R4:W-:Y:S01]  /*15b0*/  LDGSTS.E.BYPASS.LTC128B.128 [R47], desc[UR6][R68.64], !P4 ;  /* 0x00000000442f7fae */ /* 0x0009e2000e101d46 */
[----:B------:R-:W-:Y:S03]  /*15c0*/  IADD3.X R17, R58, UR5, RZ, P3, !PT ;  /* 0x000000053a117c10 */ /* 0x000fe60009ffe4ff */
[----:B-1----:R-:W-:Y:S04]  /*15d0*/  LDGSTS.E.BYPASS.LTC128B.128 [R46], desc[UR6][R24.64], !P4 ;  /* 0x00000000182e7fae */ /* 0x002fe8000e101d46 */
[----:B------:R-:W0:Y:S04]  /*15e0*/  LDGDEPBAR ;  /* 0x00000000000079af */ /* 0x000e280000000000 */
[----:B------:R-:W-:Y:S01]  /*15f0*/  LDGSTS.E.BYPASS.LTC128B.128 [R49+0x2000], desc[UR6][R16.64], !P4 ;  /* 0x0200000010317fae */ /* 0x000fe2000e101d46 */
[----:B--2---:R-:W-:Y:S04]  /*1600*/  IADD3 R14, P2, R61, UR8, RZ ;  /* 0x000000083d0e7c10 */ /* 0x004fe8000ff5e0ff */
[----:B------:R-:W-:Y:S02]  /*1610*/  IADD3.X R15, R60, UR5, RZ, P2, !PT ;  /* 0x000000053c0f7c10 */ /* 0x000fe400097fe4ff */
[----:B---3--:R-:W-:Y:S03]  /*1620*/  IADD3 R18, P1, R63, UR8, RZ ;  /* 0x000000083f127c10 */ /* 0x008fe6000ff3e0ff */
[----:B------:R1:W-:Y:S01]  /*1630*/  LDGSTS.E.BYPASS.LTC128B.128 [R48+0x2000], desc[UR6][R14.64], !P4 ;  /* 0x020000000e307fae */ /* 0x0003e2000e101d46 */
[----:B----4-:R-:W-:Y:S01]  /*1640*/  IADD3 R68, P0, R65, UR8, RZ ;  /* 0x0000000841447c10 */ /* 0x010fe2000ff1e0ff */
[----:B------:R-:W-:Y:S01]  /*1650*/  UIADD3 UR8, UP0, UR8, 0x100, URZ ;  /* 0x0000010008087890 */ /* 0x000fe2000ff1e03f */
[----:B------:R-:W-:Y:S02]  /*1660*/  IADD3.X R19, R62, UR5, RZ, P1, !PT ;  /* 0x000000053e137c10 */ /* 0x000fe40008ffe4ff */
[----:B------:R-:W-:Y:S01]  /*1670*/  IADD3.X R69, R64, UR5, RZ, P0, !PT ;  /* 0x0000000540457c10 */ /* 0x000fe200087fe4ff */
[----:B------:R-:W-:Y:S02]  /*1680*/  UIADD3.X UR5, URZ, UR5, URZ, UP0, !UPT ;  /* 0x000000053f057290 */ /* 0x000fe400087fe43f */
[----:B------:R4:W-:Y:S04]  /*1690*/  LDGSTS.E.BYPASS.LTC128B.128 [R47+0x2000], desc[UR6][R18.64], !P4 ;  /* 0x02000000122f7fae */ /* 0x0009e8000e101d46 */
[----:B------:R3:W-:Y:S04]  /*16a0*/  LDGSTS.E.BYPASS.LTC128B.128 [R46+0x2000], desc[UR6][R68.64], !P4 ;  /* 0x02000000442e7fae */ /* 0x0007e8000e101d46 */
[----:B------:R-:W0:Y:S01]  /*16b0*/  LDGDEPBAR ;  /* 0x00000000000079af */ /* 0x000e220000000000 */
[----:B------:R-:W-:Y:S04]  /*16c0*/  DEPBAR.LE SB0, 0x0 ;  /* 0x000080000000791a */ /* 0x000fe80000000000 */
[----:B------:R-:W-:Y:S06]  /*16d0*/  BAR.SYNC.DEFER_BLOCKING 0x0 ;  /* 0x0000000000007b1d */ /* 0x000fec0000010000 */
[----:B-1----:R3:W2:Y:S04]  /*16e0*/  LDSM.16.M88.4 R12, [R44+UR4] ;  /* 0x000000042c0c783b */ /* 0x0026a80008000200 */
[----:B----4-:R3:W2:Y:S01]  /*16f0*/  LDSM.16.M88.4 R16, [R41+UR4+0x2000] ;  /* 0x002000042910783b */ /* 0x0106a20008000200 */
[----:B------:R-:W-:Y:S08]  /*1700*/  @!P4 BRA `(.L_x_0) ;  /* 0xfffffff800d0c947 */ /* 0x000ff0000383ffff */
[----:B------:R-:W-:-:S04]  /*1710*/  DEPBAR.LE SB0, 0x0 ;  /* 0x000080000000791a */ /* 0x000fc80000000000 */
[C---:B--2---:R-:W-:Y:S01]  /*1720*/  LOP3.LUT R13, R40.reuse, 0x1f, RZ, 0xc0, !PT ;  /* 0x0000001f280d7812 */ /* 0x044fe200078ec0ff */
[----:B------:R-:W1:Y:S01]  /*1730*/  LDC.64 R14, c[0x0][0x220] ;  /* 0x00008800ff0e7b82 */ /* 0x000e620000000a00 */
[C---:B------:R-:W-:Y:S01]  /*1740*/  LOP3.LUT R2, R40.reuse, 0x3, RZ, 0xc0, !PT ;  /* 0x0000000328027812 */ /* 0x040fe200078ec0ff */
[----:B------:R-:W-:Y:S01]  /*1750*/  IMAD.SHL.U32 R40, R40, 0x8, RZ ;  /* 0x0000000828287824 */ /* 0x000fe200078e00ff */
[----:B------:R-:W-:Y:S02]  /*1760*/  LOP3.LUT R3, R42, 0x8, RZ, 0xc0, !PT ;  /* 0x000000082a037812 */ /* 0x000fe400078ec0ff */
[----:B------:R-:W-:Y:S02]  /*1770*/  SHF.R.U32.HI R13, RZ, 0x2, R13 ;  /* 0x00000002ff0d7819 */ /* 0x000fe4000001160d */
[----:B------:R-:W-:Y:S01]  /*1780*/  F2FP.BF16.F32.PACK_AB R4, R5, R4 ;  /* 0x000000040504723e */ /* 0x000fe200000010ff */
[----:B------:R-:W-:Y:S01]  /*1790*/  IMAD R0, R2, 0x2, R3 ;  /* 0x0000000202007824 */ /* 0x000fe200078e0203 */
[----:B------:R-:W-:-:S02]  /*17a0*/  LOP3.LUT R3, R13, 0x10, R42, 0xf8, !PT ;  /* 0x000000100d037812 */ /* 0x000fc400078ef82a */
[----:B------:R-:W-:Y:S02]  /*17b0*/  F2FP.BF16.F32.PACK_AB R6, R7, R6 ;  /* 0x000000060706723e */ /* 0x000fe400000010ff */
[----:B------:R-:W-:Y:S01]  /*17c0*/  F2FP.BF16.F32.PACK_AB R8, R9, R8 ;  /* 0x000000080908723e */ /* 0x000fe200000010ff */
[----:B------:R-:W-:Y:S01]  /*17d0*/  IMAD R0, R3, 0x28, R0 ;  /* 0x0000002803007824 */ /* 0x000fe200078e0200 */
[----:B------:R-:W-:Y:S02]  /*17e0*/  F2FP.BF16.F32.PACK_AB R10, R11, R10 ;  /* 0x0000000a0b0a723e */ /* 0x000fe400000010ff */
[----:B------:R-:W-:Y:S02]  /*17f0*/  LOP3.LUT R43, R43, 0x18, R40, 0xf8, !PT ;  /* 0x000000182b2b7812 */ /* 0x000fe400078ef828 */
[----:B------:R-:W-:Y:S01]  /*1800*/  LEA R3, R0, UR4, 0x1 ;  /* 0x0000000400037c11 */ /* 0x000fe2000f8e08ff */
[----:B------:R-:W-:Y:S01]  /*1810*/  BAR.SYNC.DEFER_BLOCKING 0x0 ;  /* 0x0000000000007b1d */ /* 0x000fe20000010000 */
[----:B------:R-:W-:-:S02]  /*1820*/  LOP3.LUT R0, R45, 0x1f, R42, 0xf8, !PT ;  /* 0x0000001f2d007812 */ /* 0x000fc400078ef82a */
[----:B------:R-:W-:Y:S02]  /*1830*/  LOP3.LUT R13, R13, 0x18, R42, 0xf8, !PT ;  /* 0x000000180d0d7812 */ /* 0x000fe400078ef82a */
[----:B------:R-:W-:-:S03]  /*1840*/  ISETP.GE.AND P0, PT, R0, R39, PT ;  /* 0x000000270000720c */ /* 0x000fc60003f06270 */
[----:B------:R-:W-:Y:S01]  /*1850*/  IMAD R13, R13, 0x5, R2 ;  /* 0x000000050d0d7824 */ /* 0x000fe200078e0202 */
[----:B------:R-:W-:Y:S01]  /*1860*/  ISETP.LT.AND P0, PT, R43, 0xc00, !P0 ;  /* 0x00000c002b00780c */ /* 0x000fe20004701270 */
[----:B------:R-:W-:Y:S02]  /*1870*/  IMAD R43, R0, 0xc00, R43 ;  /* 0x00000c00002b7824 */ /* 0x000fe400078e022b */
[----:B------:R-:W-:Y:S02]  /*1880*/  IMAD.SHL.U32 R13, R13, 0x8, RZ ;  /* 0x000000080d0d7824 */ /* 0x000fe400078e00ff */
[----:B-1----:R-:W-:Y:S01]  /*1890*/  IMAD.WIDE R14, R43, 0x2, R14 ;  /* 0x000000022b0e7825 */ /* 0x002fe200078e020e */
[----:B------:R1:W-:Y:S04]  /*18a0*/  STS [R3], R4 ;  /* 0x0000000403007388 */ /* 0x0003e80000000800 */
[----:B------:R2:W-:Y:S04]  /*18b0*/  STS [R3+0x280], R6 ;  /* 0x0002800603007388 */ /* 0x0005e80000000800 */
[----:B------:R2:W-:Y:S04]  /*18c0*/  STS [R3+0x20], R8 ;  /* 0x0000200803007388 */ /* 0x0005e80000000800 */
[----:B------:R2:W-:Y:S01]  /*18d0*/  STS [R3+0x2a0], R10 ;  /* 0x0002a00a03007388 */ /* 0x0005e20000000800 */
[----:B-1----:R-:W-:Y:S01]  /*18e0*/  LEA R4, R13, UR4, 0x1 ;  /* 0x000000040d047c11 */ /* 0x002fe2000f8e08ff */
[----:B------:R-:W-:Y:S06]  /*18f0*/  BAR.SYNC.DEFER_BLOCKING 0x0 ;  /* 0x0000000000007b1d */ /* 0x000fec0000010000 */
[----:B--2---:R-:W-:Y:S05]  /*1900*/  @!P0 EXIT ;  /* 0x000000000000894d */ /* 0x004fea0003800000 */
[----:B------:R-:W1:Y:S04]  /*1910*/  LDS.128 R4, [R4] ;  /* 0x0000000004047984 */ /* 0x000e680000000c00 */
[----:B-1----:R-:W-:Y:S01]  /*1920*/  STG.E.128 desc[UR6][R14.64], R4 ;  /* 0x000000040e007986 */ /* 0x002fe2000c101d06 */
[----:B------:R-:W-:Y:S05]  /*1930*/  EXIT ;  /* 0x000000000000794d */ /* 0x000fea0003800000 */
.L_x_1:
[----:B------:R-:W-:-:S00]  /*1940*/  BRA `(.L_x_1) ;  /* 0xfffffffc00fc7947 */ /* 0x000fc0000383ffff */
[----:B------:R-:W-:-:S00]  /*1950*/  NOP ;  /* 0x0000000000007918 */ /* 0x000fc00000000000 */
        /* <DEDUP_REMOVED lines=10> */
.L_x_2:


//--------------------- .nv.shared.triton_mm      --------------------------
	.section	.nv.shared.triton_mm,"aw",@nobits
	.sectionflags	@""
	.align	16
	.zero		1024


//--------------------- .nv.constant0.triton_mm   --------------------------
	.section	.nv.constant0.triton_mm,"a",@progbits
	.sectionflags	@""
	.align	4
.nv.constant0.triton_mm:
	.zero		556
